	.headerflags	@"EF_CUDA_TEXMODE_UNIFIED EF_CUDA_64BIT_ADDRESS EF_CUDA_ACCELERATORS EF_CUDA_SM90 EF_CUDA_VIRTUAL_SM(EF_CUDA_SM90)"
	.elftype	@"ET_EXEC"


//--------------------- .nv.info                  --------------------------
	.section	.nv.info,"",@"SHT_CUDA_INFO"
	.align	4


	//----- nvinfo : EIATTR_REGCOUNT
	.align		4
        /*0000*/ 	.byte	0x04, 0x2f
        /*0002*/ 	.short	(.L_3 - .L_2)
	.align		4
.L_2:
        /*0004*/ 	.word	index@(triton_poi_fused__native_batch_norm_legit_no_training_add_convolution_relu_1)
        /*0008*/ 	.word	0x00000020


	//----- nvinfo : EIATTR_MIN_STACK_SIZE
	.align		4
.L_3:
        /*000c*/ 	.byte	0x04, 0x12
        /*000e*/ 	.short	(.L_5 - .L_4)
	.align		4
.L_4:
        /*0010*/ 	.word	index@(triton_poi_fused__native_batch_norm_legit_no_training_add_convolution_relu_1)
        /*0014*/ 	.word	0x00000000


	//----- nvinfo : EIATTR_FRAME_SIZE
	.align		4
.L_5:
        /*0018*/ 	.byte	0x04, 0x11
        /*001a*/ 	.short	(.L_7 - .L_6)
	.align		4
.L_6:
        /*001c*/ 	.word	index@(triton_poi_fused__native_batch_norm_legit_no_training_add_convolution_relu_1)
        /*0020*/ 	.word	0x00000000


	//----- nvinfo : EIATTR_MIN_STACK_SIZE
	.align		4
.L_7:
        /*0024*/ 	.byte	0x04, 0x12
        /*0026*/ 	.short	(.L_9 - .L_8)
	.align		4
.L_8:
        /*0028*/ 	.word	index@(triton_poi_fused__native_batch_norm_legit_no_training_add_convolution_relu_1)
        /*002c*/ 	.word	0x00000000
.L_9:


//--------------------- .nv.info.triton_poi_fused__native_batch_norm_legit_no_training_add_convolution_relu_1 --------------------------
	.section	.nv.info.triton_poi_fused__native_batch_norm_legit_no_training_add_convolution_relu_1,"",@"SHT_CUDA_INFO"
	.sectionflags	@""
	.align	4


	//----- nvinfo : EIATTR_CUDA_API_VERSION
	.align		4
        /*0000*/ 	.byte	0x04, 0x37
        /*0002*/ 	.short	(.L_11 - .L_10)
.L_10:
        /*0004*/ 	.word	0x0000007c


	//----- nvinfo : EIATTR_KPARAM_INFO
	.align		4
.L_11:
        /*0008*/ 	.byte	0x04, 0x17
        /*000a*/ 	.short	(.L_13 - .L_12)
.L_12:
        /*000c*/ 	.word	0x00000000
        /*0010*/ 	.short	0x0008
        /*0012*/ 	.short	0x0040
        /*0014*/ 	.byte	0x00, 0xf0, 0x11, 0x00


	//----- nvinfo : EIATTR_KPARAM_INFO
	.align		4
.L_13:
        /*0018*/ 	.byte	0x04, 0x17
        /*001a*/ 	.short	(.L_15 - .L_14)
.L_14:
        /*001c*/ 	.word	0x00000000
        /*0020*/ 	.short	0x0007
        /*0022*/ 	.short	0x0038
        /*0024*/ 	.byte	0x00, 0xf4, 0x21, 0x00


	//----- nvinfo : EIATTR_KPARAM_INFO
	.align		4
.L_15:
        /*0028*/ 	.byte	0x04, 0x17
        /*002a*/ 	.short	(.L_17 - .L_16)
.L_16:
        /*002c*/ 	.word	0x00000000
        /*0030*/ 	.short	0x0006
        /*0032*/ 	.short	0x0030
        /*0034*/ 	.byte	0x00, 0xf4, 0x21, 0x00


	//----- nvinfo : EIATTR_KPARAM_INFO
	.align		4
.L_17:
        /*0038*/ 	.byte	0x04, 0x17
        /*003a*/ 	.short	(.L_19 - .L_18)
.L_18:
        /*003c*/ 	.word	0x00000000
        /*0040*/ 	.short	0x0005
        /*0042*/ 	.short	0x0028
        /*0044*/ 	.byte	0x00, 0xf4, 0x21, 0x00


	//----- nvinfo : EIATTR_KPARAM_INFO
	.align		4
.L_19:
        /*0048*/ 	.byte	0x04, 0x17
        /*004a*/ 	.short	(.L_21 - .L_20)
.L_20:
        /*004c*/ 	.word	0x00000000
        /*0050*/ 	.short	0x0004
        /*0052*/ 	.short	0x0020
        /*0054*/ 	.byte	0x00, 0xf4, 0x21, 0x00


	//----- nvinfo : EIATTR_KPARAM_INFO
	.align		4
.L_21:
        /*0058*/ 	.byte	0x04, 0x17
        /*005a*/ 	.short	(.L_23 - .L_22)
.L_22:
        /*005c*/ 	.word	0x00000000
        /*0060*/ 	.short	0x0003
        /*0062*/ 	.short	0x0018
        /*0064*/ 	.byte	0x00, 0xf4, 0x21, 0x00


	//----- nvinfo : EIATTR_KPARAM_INFO
	.align		4
.L_23:
        /*0068*/ 	.byte	0x04, 0x17
        /*006a*/ 	.short	(.L_25 - .L_24)
.L_24:
        /*006c*/ 	.word	0x00000000
        /*0070*/ 	.short	0x0002
        /*0072*/ 	.short	0x0010
        /*0074*/ 	.byte	0x00, 0xf4, 0x21, 0x00


	//----- nvinfo : EIATTR_KPARAM_INFO
	.align		4
.L_25:
        /*0078*/ 	.byte	0x04, 0x17
        /*007a*/ 	.short	(.L_27 - .L_26)
.L_26:
        /*007c*/ 	.word	0x00000000
        /*0080*/ 	.short	0x0001
        /*0082*/ 	.short	0x0008
        /*0084*/ 	.byte	0x00, 0xf4, 0x21, 0x00


	//----- nvinfo : EIATTR_KPARAM_INFO
	.align		4
.L_27:
        /*0088*/ 	.byte	0x04, 0x17
        /*008a*/ 	.short	(.L_29 - .L_28)
.L_28:
        /*008c*/ 	.word	0x00000000
        /*0090*/ 	.short	0x0000
        /*0092*/ 	.short	0x0000
        /*0094*/ 	.byte	0x00, 0xf4, 0x21, 0x00


	//----- nvinfo : EIATTR_SPARSE_MMA_MASK
	.align		4
.L_29:
        /*0098*/ 	.byte	0x03, 0x50
        /*009a*/ 	.short	0x0000


	//----- nvinfo : EIATTR_MAXREG_COUNT
	.align		4
        /*009c*/ 	.byte	0x03, 0x1b
        /*009e*/ 	.short	0x00ff


	//----- nvinfo : EIATTR_EXIT_INSTR_OFFSETS
	.align		4
        /*00a0*/ 	.byte	0x04, 0x1c
        /*00a2*/ 	.short	(.L_31 - .L_30)


	//   ....[0]....
.L_30:
        /*00a4*/ 	.word	0x00000870


	//----- nvinfo : EIATTR_REQNTID
	.align		4
.L_31:
        /*00a8*/ 	.byte	0x04, 0x10
        /*00aa*/ 	.short	(.L_33 - .L_32)
.L_32:
        /*00ac*/ 	.word	0x00000080
        /*00b0*/ 	.word	0x00000001
        /*00b4*/ 	.word	0x00000001


	//----- nvinfo : EIATTR_CBANK_PARAM_SIZE
	.align		4
.L_33:
        /*00b8*/ 	.byte	0x03, 0x19
        /*00ba*/ 	.short	0x0044


	//----- nvinfo : EIATTR_PARAM_CBANK
	.align		4
        /*00bc*/ 	.byte	0x04, 0x0a
        /*00be*/ 	.short	(.L_35 - .L_34)
	.align		4
.L_34:
        /*00c0*/ 	.word	index@(.nv.constant0.triton_poi_fused__native_batch_norm_legit_no_training_add_convolution_relu_1)
        /*00c4*/ 	.short	0x0210
        /*00c6*/ 	.short	0x0044


	//----- nvinfo : EIATTR_SW_WAR
	.align		4
.L_35:
        /*00c8*/ 	.byte	0x04, 0x36
        /*00ca*/ 	.short	(.L_37 - .L_36)
.L_36:
        /*00cc*/ 	.word	0x00000008
.L_37:


//--------------------- .nv.callgraph             --------------------------
	.section	.nv.callgraph,"",@"SHT_CUDA_CALLGRAPH"
	.align	4
	.sectionentsize	8
	.align		4
        /*0000*/ 	.word	0x00000000
	.align		4
        /*0004*/ 	.word	0xffffffff
	.align		4
        /*0008*/ 	.word	0x00000000
	.align		4
        /*000c*/ 	.word	0xfffffffe
	.align		4
        /*0010*/ 	.word	0x00000000
	.align		4
        /*0014*/ 	.word	0xfffffffd
	.align		4
        /*0018*/ 	.word	0x00000000
	.align		4
        /*001c*/ 	.word	0xfffffffc


//--------------------- .nv.constant4             --------------------------
	.section	.nv.constant4,"a",@progbits
	.align	8
	.align		8
.nv.constant4:
        /*0000*/ 	.dword	_$_str
	.align		8
        /*0008*/ 	.dword	_$_str_$_2


//--------------------- .text.triton_poi_fused__native_batch_norm_legit_no_training_add_convolution_relu_1 --------------------------
	.section	.text.triton_poi_fused__native_batch_norm_legit_no_training_add_convolution_relu_1,"ax",@progbits
	.align	128
        .global         triton_poi_fused__native_batch_norm_legit_no_training_add_convolution_relu_1
        .type           triton_poi_fused__native_batch_norm_legit_no_training_add_convolution_relu_1,@function
        .size           triton_poi_fused__native_batch_norm_legit_no_training_add_convolution_relu_1,(.L_x_1 - triton_poi_fused__native_batch_norm_legit_no_training_add_convolution_relu_1)
        .other          triton_poi_fused__native_batch_norm_legit_no_training_add_convolution_relu_1,@"STO_CUDA_ENTRY STV_DEFAULT"
triton_poi_fused__native_batch_norm_legit_no_training_add_convolution_relu_1:
.text.triton_poi_fused__native_batch_norm_legit_no_training_add_convolution_relu_1:
[----:B------:R-:W-:Y:S01]  /*0000*/  LDC R1, c[0x0][0x28] ;  /* 0x00000a00ff017b82 */ /* 0x000fe20000000800 */
[----:B------:R-:W1:Y:S01]  /*0010*/  S2R R0, SR_TID.X ;  /* 0x0000000000007919 */ /* 0x000e620000002100 */
[----:B------:R-:W-:-:S06]  /*0020*/  ULDC.64 UR4, c[0x0][0x208] ;  /* 0x0000820000047ab9 */ /* 0x000fcc0000000a00 */
[----:B------:R-:W2:Y:S01]  /*0030*/  LDC.64 R28, c[0x0][0x218] ;  /* 0x00008600ff1c7b82 */ /* 0x000ea20000000a00 */
[----:B------:R-:W3:Y:S07]  /*0040*/  S2R R3, SR_CTAID.X ;  /* 0x0000000000037919 */ /* 0x000eee0000002500 */
[----:B------:R-:W4:Y:S08]  /*0050*/  LDC.64 R26, c[0x0][0x210] ;  /* 0x00008400ff1a7b82 */ /* 0x000f300000000a00 */
[----:B------:R-:W5:Y:S08]  /*0060*/  LDC.64 R22, c[0x0][0x228] ;  /* 0x00008a00ff167b82 */ /* 0x000f700000000a00 */
[----:B------:R-:W2:Y:S01]  /*0070*/  LDC.64 R24, c[0x0][0x238] ;  /* 0x00008e00ff187b82 */ /* 0x000ea20000000a00 */
[----:B-1----:R-:W-:-:S07]  /*0080*/  SHF.L.U32 R0, R0, 0x2, RZ ;  /* 0x0000000200007819 */ /* 0x002fce00000006ff */
[----:B------:R-:W1:Y:S01]  /*0090*/  LDC.64 R18, c[0x0][0x240] ;  /* 0x00009000ff127b82 */ /* 0x000e620000000a00 */
[----:B---3--:R-:W-:Y:S02]  /*00a0*/  SHF.R.S32.HI R5, RZ, 0x15, R3 ;  /* 0x00000015ff057819 */ /* 0x008fe40000011403 */
[----:B------:R-:W-:Y:S02]  /*00b0*/  LOP3.LUT R0, R0, 0x1fc, RZ, 0xc0, !PT ;  /* 0x000001fc00007812 */ /* 0x000fe400078ec0ff */
[----:B------:R-:W-:Y:S02]  /*00c0*/  SGXT R5, R5, 0x1 ;  /* 0x000000010505781a */ /* 0x000fe40000000200 */
[----:B------:R-:W-:Y:S02]  /*00d0*/  LEA R0, R3, R0, 0xa ;  /* 0x0000000003007211 */ /* 0x000fe400078e50ff */
[----:B------:R-:W3:Y:S02]  /*00e0*/  LDC.64 R2, c[0x0][0x230] ;  /* 0x00008c00ff027b82 */ /* 0x000ee40000000a00 */
[----:B------:R-:W-:-:S04]  /*00f0*/  LEA.HI R5, R5, R0, RZ, 0xc ;  /* 0x0000000005057211 */ /* 0x000fc800078f60ff */
[----:B------:R-:W-:Y:S02]  /*0100*/  SHF.R.S32.HI R21, RZ, 0xc, R5 ;  /* 0x0000000cff157819 */ /* 0x000fe40000011405 */
[----:B------:R-:W-:Y:S02]  /*0110*/  IADD3 R5, R5, 0x200, RZ ;  /* 0x0000020005057810 */ /* 0x000fe40007ffe0ff */
[----:B------:R-:W-:Y:S02]  /*0120*/  LEA.HI R4, R21, R21, RZ, 0x6 ;  /* 0x0000001515047211 */ /* 0x000fe400078f30ff */
[----:B------:R-:W-:Y:S02]  /*0130*/  SHF.R.S32.HI R5, RZ, 0xc, R5 ;  /* 0x0000000cff057819 */ /* 0x000fe40000011405 */
[----:B------:R-:W-:Y:S02]  /*0140*/  LOP3.LUT R4, R4, 0xffffffc0, RZ, 0xc0, !PT ;  /* 0xffffffc004047812 */ /* 0x000fe400078ec0ff */
[----:B------:R-:W-:-:S02]  /*0150*/  LEA.HI R6, R5, R5, RZ, 0x6 ;  /* 0x0000000505067211 */ /* 0x000fc400078f30ff */
[----:B------:R-:W-:Y:S02]  /*0160*/  IADD3 R21, R21, -R4, RZ ;  /* 0x8000000415157210 */ /* 0x000fe40007ffe0ff */
[----:B------:R-:W-:-:S03]  /*0170*/  LOP3.LUT R6, R6, 0xffffffc0, RZ, 0xc0, !PT ;  /* 0xffffffc006067812 */ /* 0x000fc600078ec0ff */
[----:B---3--:R-:W-:Y:S01]  /*0180*/  IMAD.WIDE R14, R21, 0x4, R2 ;  /* 0x00000004150e7825 */ /* 0x008fe200078e0202 */
[----:B------:R-:W-:-:S05]  /*0190*/  IADD3 R13, R5, -R6, RZ ;  /* 0x80000006050d7210 */ /* 0x000fca0007ffe0ff */
[----:B------:R-:W3:Y:S01]  /*01a0*/  LDG.E.EL R14, desc[UR4][R14.64] ;  /* 0x000000040e0e7981 */ /* 0x000ee2000c2e1900 */
[----:B------:R-:W-:-:S06]  /*01b0*/  IMAD.WIDE R16, R13, 0x4, R2 ;  /* 0x000000040d107825 */ /* 0x000fcc00078e0202 */
[----:B------:R-:W3:Y:S01]  /*01c0*/  LDG.E.EL R17, desc[UR4][R16.64] ;  /* 0x0000000410117981 */ /* 0x000ee2000c2e1900 */
[----:B--2---:R-:W-:-:S04]  /*01d0*/  IMAD.WIDE R6, R21, 0x4, R28 ;  /* 0x0000000415067825 */ /* 0x004fc800078e021c */
[----:B----4-:R-:W-:Y:S01]  /*01e0*/  IMAD.WIDE R26, R0, 0x4, R26 ;  /* 0x00000004001a7825 */ /* 0x010fe200078e021a */
[----:B------:R-:W2:Y:S03]  /*01f0*/  LDG.E.EL R3, desc[UR4][R6.64] ;  /* 0x0000000406037981 */ /* 0x000ea6000c2e1900 */
[----:B-----5:R-:W-:Y:S01]  /*0200*/  IMAD.WIDE R4, R21, 0x4, R22 ;  /* 0x0000000415047825 */ /* 0x020fe200078e0216 */
[----:B------:R-:W2:Y:S04]  /*0210*/  LDG.E.128 R8, desc[UR4][R26.64] ;  /* 0x000000041a087981 */ /* 0x000ea8000c1e1d00 */
[----:B------:R4:W5:Y:S01]  /*0220*/  LDG.E.EL R2, desc[UR4][R4.64] ;  /* 0x0000000404027981 */ /* 0x000962000c2e1900 */
[----:B------:R-:W-:-:S04]  /*0230*/  IMAD.WIDE R28, R13, 0x4, R28 ;  /* 0x000000040d1c7825 */ /* 0x000fc800078e021c */
[----:B------:R-:W-:Y:S01]  /*0240*/  IMAD.WIDE R22, R13, 0x4, R22 ;  /* 0x000000040d167825 */ /* 0x000fe200078e0216 */
[----:B------:R-:W2:Y:S03]  /*0250*/  LDG.E.EL R15, desc[UR4][R28.64] ;  /* 0x000000041c0f7981 */ /* 0x000ea6000c2e1900 */
[C---:B0---4-:R-:W-:Y:S01]  /*0260*/  IMAD.WIDE R4, R21.reuse, 0x4, R24 ;  /* 0x0000000415047825 */ /* 0x051fe200078e0218 */
[----:B------:R-:W4:Y:S03]  /*0270*/  LDG.E.EL R12, desc[UR4][R22.64] ;  /* 0x00000004160c7981 */ /* 0x000f26000c2e1900 */
[----:B-1----:R-:W-:Y:S01]  /*0280*/  IMAD.WIDE R20, R21, 0x4, R18 ;  /* 0x0000000415147825 */ /* 0x002fe200078e0212 */
[----:B------:R-:W2:Y:S05]  /*0290*/  LDG.E.EL R16, desc[UR4][R4.64] ;  /* 0x0000000404107981 */ /* 0x000eaa000c2e1900 */
[----:B------:R-:W2:Y:S04]  /*02a0*/  LDG.E.EL R21, desc[UR4][R20.64] ;  /* 0x0000000414157981 */ /* 0x000ea8000c2e1900 */
[----:B------:R-:W2:Y:S01]  /*02b0*/  LDG.E.128 R4, desc[UR4][R26.64+0x800] ;  /* 0x000800041a047981 */ /* 0x000ea2000c1e1d00 */
[----:B------:R-:W-:-:S04]  /*02c0*/  IMAD.WIDE R24, R13, 0x4, R24 ;  /* 0x000000040d187825 */ /* 0x000fc800078e0218 */
[----:B------:R-:W-:Y:S02]  /*02d0*/  IMAD.WIDE R18, R13, 0x4, R18 ;  /* 0x000000040d127825 */ /* 0x000fe400078e0212 */
[----:B------:R-:W2:Y:S04]  /*02e0*/  LDG.E.EL R24, desc[UR4][R24.64] ;  /* 0x0000000418187981 */ /* 0x000ea8000c2e1900 */
[----:B------:R0:W4:Y:S02]  /*02f0*/  LDG.E.EL R13, desc[UR4][R18.64] ;  /* 0x00000004120d7981 */ /* 0x000124000c2e1900 */
[----:B0-----:R-:W-:Y:S01]  /*0300*/  HFMA2.MMA R19, -RZ, RZ, 1.625, 0 ;  /* 0x3e800000ff137435 */ /* 0x001fe200000001ff */
[----:B---3--:R-:W-:-:S04]  /*0310*/  FADD R14, R14, 9.9999997473787516356e-06 ;  /* 0x3727c5ac0e0e7421 */ /* 0x008fc80000000000 */
[----:B------:R-:W0:Y:S01]  /*0320*/  MUFU.SQRT R20, R14 ;  /* 0x0000000e00147308 */ /* 0x000e220000002000 */
[----:B------:R-:W-:-:S07]  /*0330*/  FADD R17, R17, 9.9999997473787516356e-06 ;  /* 0x3727c5ac11117421 */ /* 0x000fce0000000000 */
[----:B------:R-:W1:Y:S01]  /*0340*/  MUFU.SQRT R28, R17 ;  /* 0x00000011001c7308 */ /* 0x000e620000002000 */
[C---:B0-----:R-:W-:Y:S02]  /*0350*/  FSETP.GT.AND P0, PT, R20.reuse, 8.50705917302346158658e+37, PT ;  /* 0x7e8000001400780b */ /* 0x041fe40003f04000 */
[----:B------:R-:W-:Y:S02]  /*0360*/  FSETP.GEU.AND P2, PT, R20, 1.175494350822287508e-38, PT ;  /* 0x008000001400780b */ /* 0x000fe40003f4e000 */
[C---:B-1----:R-:W-:Y:S02]  /*0370*/  FSETP.GT.AND P1, PT, R28.reuse, 8.50705917302346158658e+37, PT ;  /* 0x7e8000001c00780b */ /* 0x042fe40003f24000 */
[----:B------:R-:W-:-:S07]  /*0380*/  FSETP.GEU.AND P3, PT, R28, 1.175494350822287508e-38, PT ;  /* 0x008000001c00780b */ /* 0x000fce0003f6e000 */
[----:B------:R-:W-:-:S04]  /*0390*/  @P0 FMUL R20, R20, 0.25 ;  /* 0x3e80000014140820 */ /* 0x000fc80000400000 */
[----:B------:R-:W-:Y:S01]  /*03a0*/  @!P2 FMUL R20, R20, 16777216 ;  /* 0x4b8000001414a820 */ /* 0x000fe20000400000 */
[----:B------:R-:W-:-:S05]  /*03b0*/  @P1 FMUL R28, R28, 0.25 ;  /* 0x3e8000001c1c1820 */ /* 0x000fca0000400000 */
[----:B------:R-:W0:Y:S01]  /*03c0*/  MUFU.RCP R20, R20 ;  /* 0x0000001400147308 */ /* 0x000e220000001000 */
[----:B------:R-:W-:Y:S01]  /*03d0*/  @!P3 FMUL R28, R28, 16777216 ;  /* 0x4b8000001c1cb820 */ /* 0x000fe20000400000 */
[----:B------:R-:W-:-:S06]  /*03e0*/  FSEL R17, R19, 1, P0 ;  /* 0x3f80000013117808 */ /* 0x000fcc0000000000 */
[----:B------:R1:W3:Y:S01]  /*03f0*/  MUFU.RCP R14, R28 ;  /* 0x0000001c000e7308 */ /* 0x0002e20000001000 */
[----:B------:R-:W-:Y:S01]  /*0400*/  FSEL R19, R19, 1, P1 ;  /* 0x3f80000013137808 */ /* 0x000fe20000800000 */
[----:B------:R-:W-:Y:S01]  /*0410*/  @!P2 FMUL R17, R17, 16777216 ;  /* 0x4b8000001111a820 */ /* 0x000fe20000400000 */
[--C-:B--2---:R-:W-:Y:S01]  /*0420*/  FADD R9, R9, R3.reuse ;  /* 0x0000000309097221 */ /* 0x104fe20000000000 */
[----:B-1----:R-:W1:Y:S01]  /*0430*/  LDC.64 R28, c[0x0][0x220] ;  /* 0x00008800ff1c7b82 */ /* 0x002e620000000a00 */
[--C-:B------:R-:W-:Y:S01]  /*0440*/  FADD R8, R8, R3.reuse ;  /* 0x0000000308087221 */ /* 0x100fe20000000000 */
[--C-:B------:R-:W-:Y:S01]  /*0450*/  FADD R10, R10, R3.reuse ;  /* 0x000000030a0a7221 */ /* 0x100fe20000000000 */
[----:B0-----:R-:W-:Y:S01]  /*0460*/  FMUL R17, R20, R17 ;  /* 0x0000001114117220 */ /* 0x001fe20000400000 */
[----:B------:R-:W-:Y:S01]  /*0470*/  FADD R11, R11, R3 ;  /* 0x000000030b0b7221 */ /* 0x000fe20000000000 */
[----:B------:R-:W-:Y:S01]  /*0480*/  @!P3 FMUL R19, R19, 16777216 ;  /* 0x4b8000001313b820 */ /* 0x000fe20000400000 */
[C---:B-----5:R-:W-:Y:S01]  /*0490*/  FADD R20, -R2.reuse, R9 ;  /* 0x0000000902147221 */ /* 0x060fe20000000100 */
[C---:B------:R-:W-:Y:S01]  /*04a0*/  FADD R18, -R2.reuse, R8 ;  /* 0x0000000802127221 */ /* 0x040fe20000000100 */
[C---:B------:R-:W-:Y:S01]  /*04b0*/  FADD R22, -R2.reuse, R10 ;  /* 0x0000000a02167221 */ /* 0x040fe20000000100 */
[----:B------:R-:W-:Y:S01]  /*04c0*/  FADD R2, -R2, R11 ;  /* 0x0000000b02027221 */ /* 0x000fe20000000100 */
[----:B---3--:R-:W-:Y:S01]  /*04d0*/  FMUL R14, R14, R19 ;  /* 0x000000130e0e7220 */ /* 0x008fe20000400000 */
[C---:B------:R-:W-:Y:S01]  /*04e0*/  FMUL R3, R17.reuse, R20 ;  /* 0x0000001411037220 */ /* 0x040fe20000400000 */
[----:B------:R-:W-:Y:S01]  /*04f0*/  FMUL R19, R17, R18 ;  /* 0x0000001211137220 */ /* 0x000fe20000400000 */
[--C-:B------:R-:W-:Y:S01]  /*0500*/  FADD R5, R5, R15.reuse ;  /* 0x0000000f05057221 */ /* 0x100fe20000000000 */
[--C-:B------:R-:W-:Y:S01]  /*0510*/  FADD R7, R7, R15.reuse ;  /* 0x0000000f07077221 */ /* 0x100fe20000000000 */
[--C-:B------:R-:W-:Y:S01]  /*0520*/  FADD R4, R4, R15.reuse ;  /* 0x0000000f04047221 */ /* 0x100fe20000000000 */
[----:B------:R-:W-:Y:S01]  /*0530*/  FADD R6, R6, R15 ;  /* 0x0000000f06067221 */ /* 0x000fe20000000000 */
[C---:B------:R-:W-:Y:S01]  /*0540*/  FMUL R20, R17.reuse, R22 ;  /* 0x0000001611147220 */ /* 0x040fe20000400000 */
[----:B------:R-:W-:Y:S01]  /*0550*/  FMUL R18, R17, R2 ;  /* 0x0000000211127220 */ /* 0x000fe20000400000 */
[C-C-:B------:R-:W-:Y:S01]  /*0560*/  FFMA R2, R16.reuse, R3, R21.reuse ;  /* 0x0000000310027223 */ /* 0x140fe20000000015 */
[----:B------:R-:W-:Y:S01]  /*0570*/  FFMA R3, R16, R19, R21 ;  /* 0x0000001310037223 */ /* 0x000fe20000000015 */
[C---:B----4-:R-:W-:Y:S01]  /*0580*/  FADD R17, -R12.reuse, R5 ;  /* 0x000000050c117221 */ /* 0x050fe20000000100 */
[C---:B------:R-:W-:Y:S01]  /*0590*/  FADD R23, -R12.reuse, R7 ;  /* 0x000000070c177221 */ /* 0x040fe20000000100 */
[C---:B------:R-:W-:Y:S01]  /*05a0*/  FADD R15, -R12.reuse, R4 ;  /* 0x000000040c0f7221 */ /* 0x040fe20000000100 */
[----:B------:R-:W-:Y:S01]  /*05b0*/  FADD R19, -R12, R6 ;  /* 0x000000060c137221 */ /* 0x000fe20000000100 */
[C-C-:B------:R-:W-:Y:S01]  /*05c0*/  FFMA R20, R16.reuse, R20, R21.reuse ;  /* 0x0000001410147223 */ /* 0x140fe20000000015 */
[----:B------:R-:W-:Y:S01]  /*05d0*/  FFMA R21, R16, R18, R21 ;  /* 0x0000001210157223 */ /* 0x000fe20000000015 */
[C---:B------:R-:W-:Y:S01]  /*05e0*/  FMUL R17, R14.reuse, R17 ;  /* 0x000000110e117220 */ /* 0x040fe20000400000 */
[C---:B------:R-:W-:Y:S01]  /*05f0*/  FMUL R12, R14.reuse, R23 ;  /* 0x000000170e0c7220 */ /* 0x040fe20000400000 */
[C---:B------:R-:W-:Y:S01]  /*0600*/  FMUL R16, R14.reuse, R15 ;  /* 0x0000000f0e107220 */ /* 0x040fe20000400000 */
[----:B------:R-:W-:Y:S01]  /*0610*/  FMUL R14, R14, R19 ;  /* 0x000000130e0e7220 */ /* 0x000fe20000400000 */
[----:B-1----:R-:W-:-:S04]  /*0620*/  IMAD.WIDE R28, R0, 0x4, R28 ;  /* 0x00000004001c7825 */ /* 0x002fc800078e021c */
[C-C-:B------:R-:W-:Y:S01]  /*0630*/  FFMA R22, R24.reuse, R17, R13.reuse ;  /* 0x0000001118167223 */ /* 0x140fe2000000000d */
[C-C-:B------:R-:W-:Y:S01]  /*0640*/  FFMA R25, R24.reuse, R16, R13.reuse ;  /* 0x0000001018197223 */ /* 0x140fe2000000000d */
[C-C-:B------:R-:W-:Y:S01]  /*0650*/  FFMA R23, R24.reuse, R14, R13.reuse ;  /* 0x0000000e18177223 */ /* 0x140fe2000000000d */
[----:B------:R-:W-:Y:S01]  /*0660*/  FFMA R24, R24, R12, R13 ;  /* 0x0000000c18187223 */ /* 0x000fe2000000000d */
[----:B------:R-:W2:Y:S04]  /*0670*/  LDG.E.128 R16, desc[UR4][R28.64] ;  /* 0x000000041c107981 */ /* 0x000ea8000c1e1d00 */
[----:B------:R-:W3:Y:S01]  /*0680*/  LDG.E.128 R12, desc[UR4][R28.64+0x800] ;  /* 0x000800041c0c7981 */ /* 0x000ee2000c1e1d00 */
[----:B------:R-:W-:-:S04]  /*0690*/  FSETP.GEU.AND P0, PT, R25, RZ, PT ;  /* 0x000000ff1900720b */ /* 0x000fc80003f0e000 */
[----:B------:R-:W-:Y:S02]  /*06a0*/  FSEL R25, R25, RZ, P0 ;  /* 0x000000ff19197208 */ /* 0x000fe40000000000 */
[----:B------:R-:W-:Y:S02]  /*06b0*/  FSETP.GEU.AND P0, PT, R21, RZ, PT ;  /* 0x000000ff1500720b */ /* 0x000fe40003f0e000 */
[----:B------:R-:W-:Y:S02]  /*06c0*/  FSETP.GEU.AND P1, PT, R20, RZ, PT ;  /* 0x000000ff1400720b */ /* 0x000fe40003f2e000 */
[----:B------:R-:W-:-:S04]  /*06d0*/  FSETP.GEU.AND P2, PT, R22, RZ, PT ;  /* 0x000000ff1600720b */ /* 0x000fc80003f4e000 */
[----:B------:R-:W-:Y:S01]  /*06e0*/  FSEL R22, R22, RZ, P2 ;  /* 0x000000ff16167208 */ /* 0x000fe20001000000 */
[----:B------:R-:W-:Y:S04]  /*06f0*/  STG.E.128 desc[UR4][R26.64], R8 ;  /* 0x000000081a007986 */ /* 0x000fe8000c101d04 */
[----:B------:R-:W-:Y:S01]  /*0700*/  STG.E.128 desc[UR4][R26.64+0x800], R4 ;  /* 0x000800041a007986 */ /* 0x000fe2000c101d04 */
[----:B---3--:R-:W-:Y:S01]  /*0710*/  FADD R12, R12, R25 ;  /* 0x000000190c0c7221 */ /* 0x008fe20000000000 */
[----:B------:R-:W-:Y:S02]  /*0720*/  FSEL R25, R21, RZ, P0 ;  /* 0x000000ff15197208 */ /* 0x000fe40000000000 */
[----:B------:R-:W-:-:S05]  /*0730*/  FSEL R21, R20, RZ, P1 ;  /* 0x000000ff14157208 */ /* 0x000fca0000800000 */
[----:B--2---:R-:W-:Y:S02]  /*0740*/  FADD R18, R18, R21 ;  /* 0x0000001512127221 */ /* 0x004fe40000000000 */
[----:B------:R-:W0:Y:S01]  /*0750*/  LDC.64 R20, c[0x0][0x248] ;  /* 0x00009200ff147b82 */ /* 0x000e220000000a00 */
[C---:B------:R-:W-:Y:S02]  /*0760*/  FSETP.GEU.AND P0, PT, R2.reuse, RZ, PT ;  /* 0x000000ff0200720b */ /* 0x040fe40003f0e000 */
[C---:B------:R-:W-:Y:S02]  /*0770*/  FSETP.GEU.AND P1, PT, R3.reuse, RZ, PT ;  /* 0x000000ff0300720b */ /* 0x040fe40003f2e000 */
[----:B------:R-:W-:Y:S02]  /*0780*/  FSEL R2, R2, RZ, P0 ;  /* 0x000000ff02027208 */ /* 0x000fe40000000000 */
[----:B------:R-:W-:Y:S02]  /*0790*/  FSEL R3, R3, RZ, P1 ;  /* 0x000000ff03037208 */ /* 0x000fe40000800000 */
[----:B------:R-:W-:-:S02]  /*07a0*/  FSETP.GEU.AND P1, PT, R23, RZ, PT ;  /* 0x000000ff1700720b */ /* 0x000fc40003f2e000 */
[C---:B------:R-:W-:Y:S02]  /*07b0*/  FSETP.GEU.AND P0, PT, R24.reuse, RZ, PT ;  /* 0x000000ff1800720b */ /* 0x040fe40003f0e000 */
[----:B------:R-:W-:Y:S02]  /*07c0*/  FSEL R23, R23, RZ, P1 ;  /* 0x000000ff17177208 */ /* 0x000fe40000800000 */
[----:B------:R-:W-:Y:S01]  /*07d0*/  FSEL R24, R24, RZ, P0 ;  /* 0x000000ff18187208 */ /* 0x000fe20000000000 */
[----:B------:R-:W-:Y:S01]  /*07e0*/  FADD R19, R19, R25 ;  /* 0x0000001913137221 */ /* 0x000fe20000000000 */
[----:B------:R-:W-:Y:S01]  /*07f0*/  FADD R17, R17, R2 ;  /* 0x0000000211117221 */ /* 0x000fe20000000000 */
[----:B------:R-:W-:Y:S01]  /*0800*/  FADD R16, R16, R3 ;  /* 0x0000000310107221 */ /* 0x000fe20000000000 */
[----:B------:R-:W-:Y:S01]  /*0810*/  FADD R13, R13, R22 ;  /* 0x000000160d0d7221 */ /* 0x000fe20000000000 */
[----:B------:R-:W-:Y:S01]  /*0820*/  FADD R14, R14, R23 ;  /* 0x000000170e0e7221 */ /* 0x000fe20000000000 */
[----:B------:R-:W-:Y:S01]  /*0830*/  FADD R15, R15, R24 ;  /* 0x000000180f0f7221 */ /* 0x000fe20000000000 */
[----:B0-----:R-:W-:-:S05]  /*0840*/  IMAD.WIDE R20, R0, 0x4, R20 ;  /* 0x0000000400147825 */ /* 0x001fca00078e0214 */
[----:B------:R-:W-:Y:S04]  /*0850*/  STG.E.128 desc[UR4][R20.64], R16 ;  /* 0x0000001014007986 */ /* 0x000fe8000c101d04 */
[----:B------:R-:W-:Y:S01]  /*0860*/  STG.E.128 desc[UR4][R20.64+0x800], R12 ;  /* 0x0008000c14007986 */ /* 0x000fe2000c101d04 */
[----:B------:R-:W-:Y:S05]  /*0870*/  EXIT ;  /* 0x000000000000794d */ /* 0x000fea0003800000 */
.L_x_0:
[----:B------:R-:W-:-:S00]  /*0880*/  BRA `(.L_x_0) ;  /* 0xfffffffc00fc7947 */ /* 0x000fc0000383ffff */
[----:B------:R-:W-:-:S00]  /*0890*/  NOP ;  /* 0x0000000000007918 */ /* 0x000fc00000000000 */
        /* <DEDUP_REMOVED lines=14> */
.L_x_1:


//--------------------- .nv.global.init           --------------------------
	.section	.nv.global.init,"aw",@progbits
.nv.global.init:
	.type		_$_str,@object
	.size		_$_str,(_$_str_$_2 - _$_str)
_$_str:
        /*0000*/ 	.byte	0x5f, 0x5f, 0x43, 0x55, 0x44, 0x41, 0x5f, 0x46, 0x54, 0x5a, 0x00
	.type		_$_str_$_2,@object
	.size		_$_str_$_2,(.L_1 - _$_str_$_2)
_$_str_$_2:
        /*000b*/ 	.byte	0x5f, 0x5f, 0x43, 0x55, 0x44, 0x41, 0x5f, 0x50, 0x52, 0x45, 0x43, 0x5f, 0x53, 0x51, 0x52, 0x54
        /*001b*/ 	.byte	0x00
.L_1:


//--------------------- .nv.constant0.triton_poi_fused__native_batch_norm_legit_no_training_add_convolution_relu_1 --------------------------
	.section	.nv.constant0.triton_poi_fused__native_batch_norm_legit_no_training_add_convolution_relu_1,"a",@progbits
	.sectionflags	@""
	.align	4
.nv.constant0.triton_poi_fused__native_batch_norm_legit_no_training_add_convolution_relu_1:
	.zero		596
